	.headerflags	@"EF_CUDA_TEXMODE_UNIFIED EF_CUDA_64BIT_ADDRESS EF_CUDA_ACCELERATORS EF_CUDA_SM90 EF_CUDA_VIRTUAL_SM(EF_CUDA_SM90)"
	.elftype	@"ET_EXEC"


//--------------------- .nv.info                  --------------------------
	.section	.nv.info,"",@"SHT_CUDA_INFO"
	.align	4


	//----- nvinfo : EIATTR_REGCOUNT
	.align		4
        /*0000*/ 	.byte	0x04, 0x2f
        /*0002*/ 	.short	(.L_1 - .L_0)
	.align		4
.L_0:
        /*0004*/ 	.word	index@(triton_poi_fused_constant_pad_nd_mul_0)
        /*0008*/ 	.word	0x00000012


	//----- nvinfo : EIATTR_MIN_STACK_SIZE
	.align		4
.L_1:
        /*000c*/ 	.byte	0x04, 0x12
        /*000e*/ 	.short	(.L_3 - .L_2)
	.align		4
.L_2:
        /*0010*/ 	.word	index@(triton_poi_fused_constant_pad_nd_mul_0)
        /*0014*/ 	.word	0x00000000


	//----- nvinfo : EIATTR_FRAME_SIZE
	.align		4
.L_3:
        /*0018*/ 	.byte	0x04, 0x11
        /*001a*/ 	.short	(.L_5 - .L_4)
	.align		4
.L_4:
        /*001c*/ 	.word	index@(triton_poi_fused_constant_pad_nd_mul_0)
        /*0020*/ 	.word	0x00000000


	//----- nvinfo : EIATTR_MIN_STACK_SIZE
	.align		4
.L_5:
        /*0024*/ 	.byte	0x04, 0x12
        /*0026*/ 	.short	(.L_7 - .L_6)
	.align		4
.L_6:
        /*0028*/ 	.word	index@(triton_poi_fused_constant_pad_nd_mul_0)
        /*002c*/ 	.word	0x00000000
.L_7:


//--------------------- .nv.info.triton_poi_fused_constant_pad_nd_mul_0 --------------------------
	.section	.nv.info.triton_poi_fused_constant_pad_nd_mul_0,"",@"SHT_CUDA_INFO"
	.sectionflags	@""
	.align	4


	//----- nvinfo : EIATTR_CUDA_API_VERSION
	.align		4
        /*0000*/ 	.byte	0x04, 0x37
        /*0002*/ 	.short	(.L_9 - .L_8)
.L_8:
        /*0004*/ 	.word	0x0000007c


	//----- nvinfo : EIATTR_KPARAM_INFO
	.align		4
.L_9:
        /*0008*/ 	.byte	0x04, 0x17
        /*000a*/ 	.short	(.L_11 - .L_10)
.L_10:
        /*000c*/ 	.word	0x00000000
        /*0010*/ 	.short	0x0003
        /*0012*/ 	.short	0x0018
        /*0014*/ 	.byte	0x00, 0xf0, 0x11, 0x00


	//----- nvinfo : EIATTR_KPARAM_INFO
	.align		4
.L_11:
        /*0018*/ 	.byte	0x04, 0x17
        /*001a*/ 	.short	(.L_13 - .L_12)
.L_12:
        /*001c*/ 	.word	0x00000000
        /*0020*/ 	.short	0x0002
        /*0022*/ 	.short	0x0010
        /*0024*/ 	.byte	0x00, 0xf4, 0x21, 0x00


	//----- nvinfo : EIATTR_KPARAM_INFO
	.align		4
.L_13:
        /*0028*/ 	.byte	0x04, 0x17
        /*002a*/ 	.short	(.L_15 - .L_14)
.L_14:
        /*002c*/ 	.word	0x00000000
        /*0030*/ 	.short	0x0001
        /*0032*/ 	.short	0x0008
        /*0034*/ 	.byte	0x00, 0xf4, 0x21, 0x00


	//----- nvinfo : EIATTR_KPARAM_INFO
	.align		4
.L_15:
        /*0038*/ 	.byte	0x04, 0x17
        /*003a*/ 	.short	(.L_17 - .L_16)
.L_16:
        /*003c*/ 	.word	0x00000000
        /*0040*/ 	.short	0x0000
        /*0042*/ 	.short	0x0000
        /*0044*/ 	.byte	0x00, 0xf4, 0x21, 0x00


	//----- nvinfo : EIATTR_SPARSE_MMA_MASK
	.align		4
.L_17:
        /*0048*/ 	.byte	0x03, 0x50
        /*004a*/ 	.short	0x0000


	//----- nvinfo : EIATTR_MAXREG_COUNT
	.align		4
        /*004c*/ 	.byte	0x03, 0x1b
        /*004e*/ 	.short	0x00ff


	//----- nvinfo : EIATTR_EXIT_INSTR_OFFSETS
	.align		4
        /*0050*/ 	.byte	0x04, 0x1c
        /*0052*/ 	.short	(.L_19 - .L_18)


	//   ....[0]....
.L_18:
        /*0054*/ 	.word	0x000003d0


	//   ....[1]....
        /*0058*/ 	.word	0x000003f0


	//----- nvinfo : EIATTR_REQNTID
	.align		4
.L_19:
        /*005c*/ 	.byte	0x04, 0x10
        /*005e*/ 	.short	(.L_21 - .L_20)
.L_20:
        /*0060*/ 	.word	0x00000020
        /*0064*/ 	.word	0x00000001
        /*0068*/ 	.word	0x00000001


	//----- nvinfo : EIATTR_CBANK_PARAM_SIZE
	.align		4
.L_21:
        /*006c*/ 	.byte	0x03, 0x19
        /*006e*/ 	.short	0x001c


	//----- nvinfo : EIATTR_PARAM_CBANK
	.align		4
        /*0070*/ 	.byte	0x04, 0x0a
        /*0072*/ 	.short	(.L_23 - .L_22)
	.align		4
.L_22:
        /*0074*/ 	.word	index@(.nv.constant0.triton_poi_fused_constant_pad_nd_mul_0)
        /*0078*/ 	.short	0x0210
        /*007a*/ 	.short	0x001c


	//----- nvinfo : EIATTR_SW_WAR
	.align		4
.L_23:
        /*007c*/ 	.byte	0x04, 0x36
        /*007e*/ 	.short	(.L_25 - .L_24)
.L_24:
        /*0080*/ 	.word	0x00000008
.L_25:


//--------------------- .nv.callgraph             --------------------------
	.section	.nv.callgraph,"",@"SHT_CUDA_CALLGRAPH"
	.align	4
	.sectionentsize	8
	.align		4
        /*0000*/ 	.word	0x00000000
	.align		4
        /*0004*/ 	.word	0xffffffff
	.align		4
        /*0008*/ 	.word	0x00000000
	.align		4
        /*000c*/ 	.word	0xfffffffe
	.align		4
        /*0010*/ 	.word	0x00000000
	.align		4
        /*0014*/ 	.word	0xfffffffd
	.align		4
        /*0018*/ 	.word	0x00000000
	.align		4
        /*001c*/ 	.word	0xfffffffc


//--------------------- .text.triton_poi_fused_constant_pad_nd_mul_0 --------------------------
	.section	.text.triton_poi_fused_constant_pad_nd_mul_0,"ax",@progbits
	.align	128
        .global         triton_poi_fused_constant_pad_nd_mul_0
        .type           triton_poi_fused_constant_pad_nd_mul_0,@function
        .size           triton_poi_fused_constant_pad_nd_mul_0,(.L_x_1 - triton_poi_fused_constant_pad_nd_mul_0)
        .other          triton_poi_fused_constant_pad_nd_mul_0,@"STO_CUDA_ENTRY STV_DEFAULT"
triton_poi_fused_constant_pad_nd_mul_0:
.text.triton_poi_fused_constant_pad_nd_mul_0:
[----:B------:R-:W0:Y:S02]  /*0000*/  LDC R1, c[0x0][0x28] ;  /* 0x00000a00ff017b82 */ /* 0x000e240000000800 */
[----:B------:R-:W1:Y:S01]  /*0010*/  S2R R3, SR_TID.X ;  /* 0x0000000000037919 */ /* 0x000e620000002100 */
[----:B------:R-:W-:Y:S01]  /*0020*/  ULDC.64 UR6, c[0x0][0x210] ;  /* 0x0000840000067ab9 */ /* 0x000fe20000000a00 */
[----:B------:R-:W-:Y:S01]  /*0030*/  ULDC.64 UR8, c[0x0][0x218] ;  /* 0x0000860000087ab9 */ /* 0x000fe20000000a00 */
[----:B------:R-:W-:Y:S01]  /*0040*/  ULDC.64 UR4, c[0x0][0x208] ;  /* 0x0000820000047ab9 */ /* 0x000fe20000000a00 */
[----:B------:R-:W2:Y:S01]  /*0050*/  S2R R2, SR_CTAID.X ;  /* 0x0000000000027919 */ /* 0x000ea20000002500 */
[----:B-1----:R-:W-:Y:S02]  /*0060*/  IMAD.SHL.U32 R3, R3, 0x2, RZ ;  /* 0x0000000203037824 */ /* 0x002fe400078e00ff */
[----:B--2---:R-:W-:Y:S01]  /*0070*/  IMAD.SHL.U32 R0, R2, 0x40, RZ ;  /* 0x0000004002007824 */ /* 0x004fe200078e00ff */
[----:B------:R-:W-:-:S04]  /*0080*/  SHF.R.S32.HI R4, RZ, 0x19, R2 ;  /* 0x00000019ff047819 */ /* 0x000fc80000011402 */
[----:B------:R-:W-:Y:S02]  /*0090*/  LOP3.LUT R11, R0, 0x3e, R3, 0xf8, !PT ;  /* 0x0000003e000b7812 */ /* 0x000fe400078ef803 */
[----:B------:R-:W-:Y:S02]  /*00a0*/  LOP3.LUT R0, R0, 0x2, R3, 0xf8, !PT ;  /* 0x0000000200007812 */ /* 0x000fe400078ef803 */
[----:B------:R-:W-:Y:S02]  /*00b0*/  SHF.R.S32.HI R2, RZ, 0x1f, R11 ;  /* 0x0000001fff027819 */ /* 0x000fe4000001140b */
[----:B------:R-:W-:Y:S02]  /*00c0*/  SGXT R3, R4, 0x1 ;  /* 0x000000010403781a */ /* 0x000fe40000000200 */
[----:B------:R-:W-:Y:S02]  /*00d0*/  LOP3.LUT R0, R0, 0x1, RZ, 0xfc, !PT ;  /* 0x0000000100007812 */ /* 0x000fe400078efcff */
[----:B------:R-:W-:-:S02]  /*00e0*/  LEA.HI R2, R2, R11, RZ, 0x2 ;  /* 0x0000000b02027211 */ /* 0x000fc400078f10ff */
[----:B------:R-:W-:Y:S02]  /*00f0*/  LEA.HI R4, R3, R0, RZ, 0x2 ;  /* 0x0000000003047211 */ /* 0x000fe400078f10ff */
[----:B------:R-:W-:Y:S02]  /*0100*/  SHF.R.S32.HI R3, RZ, 0x2, R2 ;  /* 0x00000002ff037819 */ /* 0x000fe40000011402 */
[----:B------:R-:W-:Y:S02]  /*0110*/  LOP3.LUT R2, R2, 0xfffffffc, RZ, 0xc0, !PT ;  /* 0xfffffffc02027812 */ /* 0x000fe400078ec0ff */
[----:B------:R-:W-:Y:S01]  /*0120*/  LOP3.LUT R5, R4, 0xffffffc4, RZ, 0xc0, !PT ;  /* 0xffffffc404057812 */ /* 0x000fe200078ec0ff */
[----:B------:R-:W-:Y:S02]  /*0130*/  IMAD.SHL.U32 R3, R3, 0x2, RZ ;  /* 0x0000000203037824 */ /* 0x000fe400078e00ff */
[----:B------:R-:W-:Y:S02]  /*0140*/  IMAD.IADD R2, R11, 0x1, -R2 ;  /* 0x000000010b027824 */ /* 0x000fe400078e0a02 */
[----:B------:R-:W-:Y:S01]  /*0150*/  IMAD.IADD R5, R0, 0x1, -R5 ;  /* 0x0000000100057824 */ /* 0x000fe200078e0a05 */
[----:B------:R-:W-:-:S02]  /*0160*/  SHF.R.S32.HI R0, RZ, 0x1f, R3 ;  /* 0x0000001fff007819 */ /* 0x000fc40000011403 */
[----:B------:R-:W-:Y:S02]  /*0170*/  IADD3 R7, P2, R2, R3, RZ ;  /* 0x0000000302077210 */ /* 0x000fe40007f5e0ff */
[C---:B------:R-:W-:Y:S02]  /*0180*/  ISETP.NE.AND P0, PT, R2.reuse, 0x2, PT ;  /* 0x000000020200780c */ /* 0x040fe40003f05270 */
[----:B------:R-:W-:Y:S01]  /*0190*/  IADD3 R3, P3, R5, R3, RZ ;  /* 0x0000000305037210 */ /* 0x000fe20007f7e0ff */
[----:B------:R-:W-:Y:S01]  /*01a0*/  IMAD.SHL.U32 R6, R7, 0x4, RZ ;  /* 0x0000000407067824 */ /* 0x000fe200078e00ff */
[-C--:B------:R-:W-:Y:S02]  /*01b0*/  LEA.HI.X.SX32 R2, R2, R0.reuse, 0x1, P2 ;  /* 0x0000000002027211 */ /* 0x080fe400010f0eff */
[----:B------:R-:W-:Y:S01]  /*01c0*/  LEA.HI.X.SX32 R4, R5, R0, 0x1, P3 ;  /* 0x0000000005047211 */ /* 0x000fe200018f0eff */
[----:B------:R-:W-:Y:S01]  /*01d0*/  IMAD.SHL.U32 R8, R3, 0x4, RZ ;  /* 0x0000000403087824 */ /* 0x000fe200078e00ff */
[----:B------:R-:W-:Y:S01]  /*01e0*/  ISETP.LT.AND P2, PT, R11, 0x40, !P0 ;  /* 0x000000400b00780c */ /* 0x000fe20004741270 */
[----:B------:R-:W-:Y:S01]  /*01f0*/  IMAD.MOV.U32 R0, RZ, RZ, RZ ;  /* 0x000000ffff007224 */ /* 0x000fe200078e00ff */
[----:B------:R-:W-:-:S02]  /*0200*/  SHF.L.U64.HI R7, R7, 0x2, R2 ;  /* 0x0000000207077819 */ /* 0x000fc40000010202 */
[----:B------:R-:W-:Y:S02]  /*0210*/  IADD3 R2, P3, R6, UR6, RZ ;  /* 0x0000000606027c10 */ /* 0x000fe4000ff7e0ff */
[----:B------:R-:W-:Y:S02]  /*0220*/  ISETP.NE.AND P1, PT, R5, 0x1, PT ;  /* 0x000000010500780c */ /* 0x000fe40003f25270 */
[----:B------:R-:W-:Y:S02]  /*0230*/  SHF.L.U64.HI R9, R3, 0x2, R4 ;  /* 0x0000000203097819 */ /* 0x000fe40000010204 */
[----:B------:R-:W-:Y:S02]  /*0240*/  IADD3 R6, P5, R6, UR8, RZ ;  /* 0x0000000806067c10 */ /* 0x000fe4000ffbe0ff */
[----:B------:R-:W-:Y:S02]  /*0250*/  IADD3.X R3, R7, UR7, RZ, P3, !PT ;  /* 0x0000000707037c10 */ /* 0x000fe40009ffe4ff */
[----:B------:R-:W-:-:S02]  /*0260*/  CS2R R12, SRZ ;  /* 0x00000000000c7805 */ /* 0x000fc4000001ff00 */
[----:B------:R-:W-:Y:S02]  /*0270*/  ISETP.LT.AND P3, PT, R11, 0x40, !P1 ;  /* 0x000000400b00780c */ /* 0x000fe40004f61270 */
[----:B------:R-:W-:Y:S01]  /*0280*/  IADD3.X R7, R7, UR9, RZ, P5, !PT ;  /* 0x0000000907077c10 */ /* 0x000fe2000affe4ff */
[----:B------:R1:W2:Y:S01]  /*0290*/  @P2 LDG.E R0, desc[UR4][R2.64+-0x4] ;  /* 0xfffffc0402002981 */ /* 0x0002a2000c1e1900 */
[----:B------:R-:W-:Y:S02]  /*02a0*/  IADD3 R4, P4, R8, UR6, RZ ;  /* 0x0000000608047c10 */ /* 0x000fe4000ff9e0ff */
[----:B------:R-:W-:Y:S01]  /*02b0*/  IADD3 R8, P6, R8, UR8, RZ ;  /* 0x0000000808087c10 */ /* 0x000fe2000ffde0ff */
[----:B------:R-:W-:Y:S01]  /*02c0*/  IMAD.MOV.U32 R10, RZ, RZ, RZ ;  /* 0x000000ffff0a7224 */ /* 0x000fe200078e00ff */
[----:B------:R-:W-:Y:S01]  /*02d0*/  IADD3.X R5, R9, UR7, RZ, P4, !PT ;  /* 0x0000000709057c10 */ /* 0x000fe2000a7fe4ff */
[----:B------:R-:W3:Y:S01]  /*02e0*/  @P2 LDG.E R12, desc[UR4][R6.64+-0x4] ;  /* 0xfffffc04060c2981 */ /* 0x000ee2000c1e1900 */
[----:B------:R-:W-:-:S03]  /*02f0*/  IADD3.X R9, R9, UR9, RZ, P6, !PT ;  /* 0x0000000909097c10 */ /* 0x000fc6000b7fe4ff */
[----:B------:R-:W4:Y:S01]  /*0300*/  @P3 LDG.E R10, desc[UR4][R4.64+-0x4] ;  /* 0xfffffc04040a3981 */ /* 0x000f22000c1e1900 */
[----:B-1----:R-:W1:Y:S03]  /*0310*/  LDC.64 R2, c[0x0][0x220] ;  /* 0x00008800ff027b82 */ /* 0x002e660000000a00 */
[----:B------:R-:W5:Y:S01]  /*0320*/  @P3 LDG.E R13, desc[UR4][R8.64+-0x4] ;  /* 0xfffffc04080d3981 */ /* 0x000f62000c1e1900 */
[C---:B-1----:R-:W-:Y:S01]  /*0330*/  IMAD.WIDE R2, R11.reuse, 0x4, R2 ;  /* 0x000000040b027825 */ /* 0x042fe200078e0202 */
[----:B--2---:R-:W-:Y:S02]  /*0340*/  SEL R0, R0, RZ, P2 ;  /* 0x000000ff00007207 */ /* 0x004fe40001000000 */
[----:B---3--:R-:W-:Y:S02]  /*0350*/  SEL R15, R12, RZ, P2 ;  /* 0x000000ff0c0f7207 */ /* 0x008fe40001000000 */
[----:B------:R-:W-:-:S02]  /*0360*/  ISETP.GE.AND P2, PT, R11, 0x40, PT ;  /* 0x000000400b00780c */ /* 0x000fc40003f46270 */
[----:B----4-:R-:W-:Y:S02]  /*0370*/  SEL R10, R10, RZ, P3 ;  /* 0x000000ff0a0a7207 */ /* 0x010fe40001800000 */
[----:B-----5:R-:W-:Y:S01]  /*0380*/  SEL R13, R13, RZ, P3 ;  /* 0x000000ff0d0d7207 */ /* 0x020fe20001800000 */
[----:B------:R-:W-:-:S04]  /*0390*/  FMUL R0, R0, R15 ;  /* 0x0000000f00007220 */ /* 0x000fc80000400000 */
[----:B------:R-:W-:Y:S01]  /*03a0*/  FMUL R13, R10, R13 ;  /* 0x0000000d0a0d7220 */ /* 0x000fe20000400000 */
[----:B------:R-:W-:-:S04]  /*03b0*/  SEL R12, R0, RZ, !P0 ;  /* 0x000000ff000c7207 */ /* 0x000fc80004000000 */
[----:B------:R-:W-:Y:S01]  /*03c0*/  SEL R13, R13, RZ, !P1 ;  /* 0x000000ff0d0d7207 */ /* 0x000fe20004800000 */
[----:B------:R-:W-:Y:S06]  /*03d0*/  @P2 EXIT ;  /* 0x000000000000294d */ /* 0x000fec0003800000 */
[----:B------:R-:W-:Y:S01]  /*03e0*/  STG.E.64 desc[UR4][R2.64], R12 ;  /* 0x0000000c02007986 */ /* 0x000fe2000c101b04 */
[----:B------:R-:W-:Y:S05]  /*03f0*/  EXIT ;  /* 0x000000000000794d */ /* 0x000fea0003800000 */
.L_x_0:
[----:B------:R-:W-:-:S00]  /*0400*/  BRA `(.L_x_0) ;  /* 0xfffffffc00fc7947 */ /* 0x000fc0000383ffff */
[----:B------:R-:W-:-:S00]  /*0410*/  NOP ;  /* 0x0000000000007918 */ /* 0x000fc00000000000 */
        /* <DEDUP_REMOVED lines=14> */
.L_x_1:


//--------------------- .nv.constant0.triton_poi_fused_constant_pad_nd_mul_0 --------------------------
	.section	.nv.constant0.triton_poi_fused_constant_pad_nd_mul_0,"a",@progbits
	.sectionflags	@""
	.align	4
.nv.constant0.triton_poi_fused_constant_pad_nd_mul_0:
	.zero		556
